//
// Generated by NVIDIA NVVM Compiler
//
// Compiler Build ID: CL-36424714
// Cuda compilation tools, release 13.0, V13.0.88
// Based on NVVM 20.0.0
//

.version 9.0
.target sm_100
.address_size 64

	// .globl	_Z8odd_evenPiii

.visible .entry _Z8odd_evenPiii(
	.param .u64 .ptr .align 1 _Z8odd_evenPiii_param_0,
	.param .u32 _Z8odd_evenPiii_param_1,
	.param .u32 _Z8odd_evenPiii_param_2
)
{
	.reg .pred 	%p<7>;
	.reg .b32 	%r<19>;
	.reg .b64 	%rd<5>;

	ld.param.u64 	%rd2, [_Z8odd_evenPiii_param_0];
	ld.param.u32 	%r4, [_Z8odd_evenPiii_param_1];
	ld.param.u32 	%r3, [_Z8odd_evenPiii_param_2];
	cvta.to.global.u64 	%rd3, %rd2;
	mov.u32 	%r5, %ctaid.x;
	shl.b32 	%r1, %r5, 1;
	and.b32  	%r7, %r3, 1;
	setp.eq.b32 	%p1, %r7, 1;
	add.s32 	%r8, %r4, -1;
	setp.ge.s32 	%p2, %r1, %r8;
	mul.wide.s32 	%rd4, %r1, 4;
	add.s64 	%rd1, %rd3, %rd4;
	or.pred  	%p3, %p1, %p2;
	@%p3 bra 	$L__BB0_2;
	ld.global.u32 	%r9, [%rd1];
	ld.global.u32 	%r10, [%rd1+4];
	min.s32 	%r11, %r9, %r10;
	st.global.u32 	[%rd1], %r11;
	max.s32 	%r12, %r9, %r10;
	st.global.u32 	[%rd1+4], %r12;
$L__BB0_2:
	and.b32  	%r13, %r3, -2147483647;
	setp.ne.s32 	%p4, %r13, 1;
	add.s32 	%r14, %r4, -2;
	setp.ge.s32 	%p5, %r1, %r14;
	or.pred  	%p6, %p4, %p5;
	@%p6 bra 	$L__BB0_4;
	ld.global.u32 	%r15, [%rd1+4];
	ld.global.u32 	%r16, [%rd1+8];
	min.s32 	%r17, %r15, %r16;
	st.global.u32 	[%rd1+4], %r17;
	max.s32 	%r18, %r15, %r16;
	st.global.u32 	[%rd1+8], %r18;
$L__BB0_4:
	ret;

}


// ===== COMPILED SASS (sm_100) =====

	.target	sm_100

	.elftype	@"ET_EXEC"


//--------------------- .note.nv.tkinfo           --------------------------
	.section	.note.nv.tkinfo,"",@"SHT_NOTE"
	.sectionflags	@"SHF_NOTE_NV_TKINFO"
	.tkinfo
        /*0018*/ 	.word	0x00000002
        /*0030*/ 	.string	""
        /*0030*/ 	.string	"ptxas"
        /*0030*/ 	.string	"Cuda compilation tools, release 13.0, V13.0.88"
        /*0030*/ 	.string	"Build cuda_13.0.r13.0/compiler.36424714_0"
        /*0030*/ 	.string	"-arch sm_100 -m 64 "



//--------------------- .note.nv.cuinfo           --------------------------
	.section	.note.nv.cuinfo,"",@"SHT_NOTE"
	.sectionflags	@"SHF_NOTE_NV_CUINFO"
        /*0018*/ 	.short	0x0002
        /*001a*/ 	.short	0x0064
        /*001c*/ 	.short	0x0082
	.zero		2


//--------------------- .nv.info                  --------------------------
	.section	.nv.info,"",@"SHT_CUDA_INFO"
	.align	4


	//----- nvinfo : EIATTR_REGCOUNT
	.align		4
        /*0000*/ 	.byte	0x04, 0x2f
        /*0002*/ 	.short	(.L_1 - .L_0)
	.align		4
.L_0:
        /*0004*/ 	.word	index@(_Z8odd_evenPiii)
        /*0008*/ 	.word	0x0000000c


	//----- nvinfo : EIATTR_FRAME_SIZE
	.align		4
.L_1:
        /*000c*/ 	.byte	0x04, 0x11
        /*000e*/ 	.short	(.L_3 - .L_2)
	.align		4
.L_2:
        /*0010*/ 	.word	index@(_Z8odd_evenPiii)
        /*0014*/ 	.word	0x00000000


	//----- nvinfo : EIATTR_MIN_STACK_SIZE
	.align		4
.L_3:
        /*0018*/ 	.byte	0x04, 0x12
        /*001a*/ 	.short	(.L_5 - .L_4)
	.align		4
.L_4:
        /*001c*/ 	.word	index@(_Z8odd_evenPiii)
        /*0020*/ 	.word	0x00000000
.L_5:


//--------------------- .nv.compat                --------------------------
	.section	.nv.compat,"",@"SHT_CUDA_COMPAT_INFO"
	.align	4
        /*0000*/ 	.byte	0x02, 0x09, 0x00, 0x00, 0x02, 0x02, 0x01, 0x00, 0x02, 0x05, 0x05, 0x00, 0x03, 0x07, 0x01, 0x01
        /*0010*/ 	.byte	0x02, 0x03, 0x00, 0x00, 0x02, 0x06, 0x01, 0x00, 0x04, 0x0b, 0x08, 0x00, 0x09, 0x00, 0x00, 0x00
        /*0020*/ 	.byte	0x00, 0x00, 0x00, 0x00


//--------------------- .nv.info._Z8odd_evenPiii  --------------------------
	.section	.nv.info._Z8odd_evenPiii,"",@"SHT_CUDA_INFO"
	.sectionflags	@""
	.align	4


	//----- nvinfo : EIATTR_CUDA_API_VERSION
	.align		4
        /*0000*/ 	.byte	0x04, 0x37
        /*0002*/ 	.short	(.L_7 - .L_6)
.L_6:
        /*0004*/ 	.word	0x00000082


	//----- nvinfo : EIATTR_KPARAM_INFO
	.align		4
.L_7:
        /*0008*/ 	.byte	0x04, 0x17
        /*000a*/ 	.short	(.L_9 - .L_8)
.L_8:
        /*000c*/ 	.word	0x00000000
        /*0010*/ 	.short	0x0002
        /*0012*/ 	.short	0x000c
        /*0014*/ 	.byte	0x00, 0xf0, 0x11, 0x00


	//----- nvinfo : EIATTR_KPARAM_INFO
	.align		4
.L_9:
        /*0018*/ 	.byte	0x04, 0x17
        /*001a*/ 	.short	(.L_11 - .L_10)
.L_10:
        /*001c*/ 	.word	0x00000000
        /*0020*/ 	.short	0x0001
        /*0022*/ 	.short	0x0008
        /*0024*/ 	.byte	0x00, 0xf0, 0x11, 0x00


	//----- nvinfo : EIATTR_KPARAM_INFO
	.align		4
.L_11:
        /*0028*/ 	.byte	0x04, 0x17
        /*002a*/ 	.short	(.L_13 - .L_12)
.L_12:
        /*002c*/ 	.word	0x00000000
        /*0030*/ 	.short	0x0000
        /*0032*/ 	.short	0x0000
        /*0034*/ 	.byte	0x00, 0xf5, 0x21, 0x00


	//----- nvinfo : EIATTR_SPARSE_MMA_MASK
	.align		4
.L_13:
        /*0038*/ 	.byte	0x03, 0x50
        /*003a*/ 	.short	0x0000


	//----- nvinfo : EIATTR_MAXREG_COUNT
	.align		4
        /*003c*/ 	.byte	0x03, 0x1b
        /*003e*/ 	.short	0x00ff


	//----- nvinfo : EIATTR_MERCURY_ISA_VERSION
	.align		4
        /*0040*/ 	.byte	0x03, 0x5f
        /*0042*/ 	.short	0x0101


	//----- nvinfo : EIATTR_VRC_CTA_INIT_COUNT
	.align		4
        /*0044*/ 	.byte	0x02, 0x4a
	.zero		1
	.zero		1


	//----- nvinfo : EIATTR_EXIT_INSTR_OFFSETS
	.align		4
        /*0048*/ 	.byte	0x04, 0x1c
        /*004a*/ 	.short	(.L_15 - .L_14)


	//   ....[0]....
.L_14:
        /*004c*/ 	.word	0x00000150


	//   ....[1]....
        /*0050*/ 	.word	0x000001c0


	//----- nvinfo : EIATTR_CBANK_PARAM_SIZE
	.align		4
.L_15:
        /*0054*/ 	.byte	0x03, 0x19
        /*0056*/ 	.short	0x0010


	//----- nvinfo : EIATTR_PARAM_CBANK
	.align		4
        /*0058*/ 	.byte	0x04, 0x0a
        /*005a*/ 	.short	(.L_17 - .L_16)
	.align		4
.L_16:
        /*005c*/ 	.word	index@(.nv.constant0._Z8odd_evenPiii)
        /*0060*/ 	.short	0x0380
        /*0062*/ 	.short	0x0010


	//----- nvinfo : EIATTR_SW_WAR
	.align		4
.L_17:
        /*0064*/ 	.byte	0x04, 0x36
        /*0066*/ 	.short	(.L_19 - .L_18)
.L_18:
        /*0068*/ 	.word	0x00000008
.L_19:


//--------------------- .nv.callgraph             --------------------------
	.section	.nv.callgraph,"",@"SHT_CUDA_CALLGRAPH"
	.align	4
	.sectionentsize	8
	.align		4
        /*0000*/ 	.word	0x00000000
	.align		4
        /*0004*/ 	.word	0xffffffff
	.align		4
        /*0008*/ 	.word	0x00000000
	.align		4
        /*000c*/ 	.word	0xfffffffe
	.align		4
        /*0010*/ 	.word	0x00000000
	.align		4
        /*0014*/ 	.word	0xfffffffd
	.align		4
        /*0018*/ 	.word	0x00000000
	.align		4
        /*001c*/ 	.word	0xfffffffc


//--------------------- .text._Z8odd_evenPiii     --------------------------
	.section	.text._Z8odd_evenPiii,"ax",@progbits
	.align	128
        .global         _Z8odd_evenPiii
        .type           _Z8odd_evenPiii,@function
        .size           _Z8odd_evenPiii,(.L_x_1 - _Z8odd_evenPiii)
        .other          _Z8odd_evenPiii,@"STO_CUDA_ENTRY STV_DEFAULT"
_Z8odd_evenPiii:
.text._Z8odd_evenPiii:
[----:B------:R-:W-:Y:S01]  /*0000*/  LDC R1, c[0x0][0x37c] ;  /* 0x0000df00ff017b82 */ /* 0x000fe20000000800 */
[----:B------:R-:W0:Y:S07]  /*0010*/  S2R R5, SR_CTAID.X ;  /* 0x0000000000057919 */ /* 0x000e2e0000002500 */
[----:B------:R-:W1:Y:S01]  /*0020*/  LDC.64 R8, c[0x0][0x388] ;  /* 0x0000e200ff087b82 */ /* 0x000e620000000a00 */
[----:B------:R-:W2:Y:S07]  /*0030*/  LDCU.64 UR4, c[0x0][0x358] ;  /* 0x00006b00ff0477ac */ /* 0x000eae0008000a00 */
[----:B------:R-:W3:Y:S01]  /*0040*/  LDC.64 R2, c[0x0][0x380] ;  /* 0x0000e000ff027b82 */ /* 0x000ee20000000a00 */
[----:B-1----:R-:W-:-:S02]  /*0050*/  VIADD R0, R8, 0xffffffff ;  /* 0xffffffff08007836 */ /* 0x002fc40000000000 */
[----:B0-----:R-:W-:-:S04]  /*0060*/  IMAD.SHL.U32 R5, R5, 0x2, RZ ;  /* 0x0000000205057824 */ /* 0x001fc800078e00ff */
[C---:B---3--:R-:W-:Y:S01]  /*0070*/  IMAD.WIDE R2, R5.reuse, 0x4, R2 ;  /* 0x0000000405027825 */ /* 0x048fe200078e0202 */
[----:B------:R-:W-:Y:S02]  /*0080*/  ISETP.GE.AND P0, PT, R5, R0, PT ;  /* 0x000000000500720c */ /* 0x000fe40003f06270 */
[----:B------:R-:W-:-:S04]  /*0090*/  LOP3.LUT R0, R9, 0x1, RZ, 0xc0, !PT ;  /* 0x0000000109007812 */ /* 0x000fc800078ec0ff */
[----:B------:R-:W-:-:S13]  /*00a0*/  ISETP.EQ.U32.OR P0, PT, R0, 0x1, P0 ;  /* 0x000000010000780c */ /* 0x000fda0000702470 */
[----:B--2---:R-:W2:Y:S04]  /*00b0*/  @!P0 LDG.E R0, desc[UR4][R2.64] ;  /* 0x0000000402008981 */ /* 0x004ea8000c1e1900 */
[----:B------:R-:W2:Y:S01]  /*00c0*/  @!P0 LDG.E R7, desc[UR4][R2.64+0x4] ;  /* 0x0000040402078981 */ /* 0x000ea2000c1e1900 */
[----:B------:R-:W-:-:S05]  /*00d0*/  VIADD R4, R8, 0xfffffffe ;  /* 0xfffffffe08047836 */ /* 0x000fca0000000000 */
[----:B------:R-:W-:Y:S02]  /*00e0*/  ISETP.GE.AND P1, PT, R5, R4, PT ;  /* 0x000000040500720c */ /* 0x000fe40003f26270 */
[----:B------:R-:W-:-:S04]  /*00f0*/  LOP3.LUT R4, R9, 0x80000001, RZ, 0xc0, !PT ;  /* 0x8000000109047812 */ /* 0x000fc800078ec0ff */
[----:B------:R-:W-:Y:S02]  /*0100*/  ISETP.NE.OR P1, PT, R4, 0x1, P1 ;  /* 0x000000010400780c */ /* 0x000fe40000f25670 */
[CC--:B--2---:R-:W-:Y:S02]  /*0110*/  @!P0 VIMNMX R5, PT, PT, R0.reuse, R7.reuse, PT ;  /* 0x0000000700058248 */ /* 0x0c4fe40003fe0100 */
[----:B------:R-:W-:-:S03]  /*0120*/  @!P0 VIMNMX R7, PT, PT, R0, R7, !PT ;  /* 0x0000000700078248 */ /* 0x000fc60007fe0100 */
[----:B------:R0:W-:Y:S04]  /*0130*/  @!P0 STG.E desc[UR4][R2.64], R5 ;  /* 0x0000000502008986 */ /* 0x0001e8000c101904 */
[----:B------:R0:W-:Y:S02]  /*0140*/  @!P0 STG.E desc[UR4][R2.64+0x4], R7 ;  /* 0x0000040702008986 */ /* 0x0001e4000c101904 */
[----:B------:R-:W-:Y:S05]  /*0150*/  @P1 EXIT ;  /* 0x000000000000194d */ /* 0x000fea0003800000 */
[----:B0-----:R-:W2:Y:S04]  /*0160*/  LDG.E R7, desc[UR4][R2.64+0x4] ;  /* 0x0000040402077981 */ /* 0x001ea8000c1e1900 */
[----:B------:R-:W2:Y:S02]  /*0170*/  LDG.E R0, desc[UR4][R2.64+0x8] ;  /* 0x0000080402007981 */ /* 0x000ea4000c1e1900 */
[CC--:B--2---:R-:W-:Y:S02]  /*0180*/  VIMNMX R5, PT, PT, R0.reuse, R7.reuse, PT ;  /* 0x0000000700057248 */ /* 0x0c4fe40003fe0100 */
[----:B------:R-:W-:-:S03]  /*0190*/  VIMNMX R7, PT, PT, R0, R7, !PT ;  /* 0x0000000700077248 */ /* 0x000fc60007fe0100 */
[----:B------:R-:W-:Y:S04]  /*01a0*/  STG.E desc[UR4][R2.64+0x4], R5 ;  /* 0x0000040502007986 */ /* 0x000fe8000c101904 */
[----:B------:R-:W-:Y:S01]  /*01b0*/  STG.E desc[UR4][R2.64+0x8], R7 ;  /* 0x0000080702007986 */ /* 0x000fe2000c101904 */
[----:B------:R-:W-:Y:S05]  /*01c0*/  EXIT ;  /* 0x000000000000794d */ /* 0x000fea0003800000 */
.L_x_0:
[----:B------:R-:W-:-:S00]  /*01d0*/  BRA `(.L_x_0) ;  /* 0xfffffffc00fc7947 */ /* 0x000fc0000383ffff */
[----:B------:R-:W-:-:S00]  /*01e0*/  NOP ;  /* 0x0000000000007918 */ /* 0x000fc00000000000 */
        /* <DEDUP_REMOVED lines=9> */
.L_x_1:


//--------------------- .nv.shared.reserved.0     --------------------------
	.section	.nv.shared.reserved.0,"aw",@nobits
	.weak		__nv_reservedSMEM_offset_0_alias
	.size		__nv_reservedSMEM_offset_0_alias, 0, 64
	.other		__nv_reservedSMEM_offset_0_alias,@"STO_CUDA_RESERVED_SHARED STV_DEFAULT"
__nv_reservedSMEM_offset_0_alias:
	.zero		0
	.zero		64


//--------------------- .nv.constant0._Z8odd_evenPiii --------------------------
	.section	.nv.constant0._Z8odd_evenPiii,"a",@progbits
	.sectionflags	@""
	.align	4
.nv.constant0._Z8odd_evenPiii:
	.zero		912


//--------------------- SYMBOLS --------------------------

	.type		.nv.reservedSmem.offset0,@object
	.size		.nv.reservedSmem.offset0,0x4
